	.headerflags	@"EF_CUDA_TEXMODE_UNIFIED EF_CUDA_64BIT_ADDRESS EF_CUDA_ACCELERATORS EF_CUDA_SM90 EF_CUDA_VIRTUAL_SM(EF_CUDA_SM90)"
	.elftype	@"ET_EXEC"


//--------------------- .nv.info                  --------------------------
	.section	.nv.info,"",@"SHT_CUDA_INFO"
	.align	4


	//----- nvinfo : EIATTR_REGCOUNT
	.align		4
        /*0000*/ 	.byte	0x04, 0x2f
        /*0002*/ 	.short	(.L_3 - .L_2)
	.align		4
.L_2:
        /*0004*/ 	.word	index@(triton_poi_fused__native_batch_norm_legit_no_training_relu_0)
        /*0008*/ 	.word	0x00000030


	//----- nvinfo : EIATTR_MIN_STACK_SIZE
	.align		4
.L_3:
        /*000c*/ 	.byte	0x04, 0x12
        /*000e*/ 	.short	(.L_5 - .L_4)
	.align		4
.L_4:
        /*0010*/ 	.word	index@(triton_poi_fused__native_batch_norm_legit_no_training_relu_0)
        /*0014*/ 	.word	0x00000000


	//----- nvinfo : EIATTR_FRAME_SIZE
	.align		4
.L_5:
        /*0018*/ 	.byte	0x04, 0x11
        /*001a*/ 	.short	(.L_7 - .L_6)
	.align		4
.L_6:
        /*001c*/ 	.word	index@(triton_poi_fused__native_batch_norm_legit_no_training_relu_0)
        /*0020*/ 	.word	0x00000000


	//----- nvinfo : EIATTR_MIN_STACK_SIZE
	.align		4
.L_7:
        /*0024*/ 	.byte	0x04, 0x12
        /*0026*/ 	.short	(.L_9 - .L_8)
	.align		4
.L_8:
        /*0028*/ 	.word	index@(triton_poi_fused__native_batch_norm_legit_no_training_relu_0)
        /*002c*/ 	.word	0x00000000
.L_9:


//--------------------- .nv.info.triton_poi_fused__native_batch_norm_legit_no_training_relu_0 --------------------------
	.section	.nv.info.triton_poi_fused__native_batch_norm_legit_no_training_relu_0,"",@"SHT_CUDA_INFO"
	.sectionflags	@""
	.align	4


	//----- nvinfo : EIATTR_CUDA_API_VERSION
	.align		4
        /*0000*/ 	.byte	0x04, 0x37
        /*0002*/ 	.short	(.L_11 - .L_10)
.L_10:
        /*0004*/ 	.word	0x0000007c


	//----- nvinfo : EIATTR_KPARAM_INFO
	.align		4
.L_11:
        /*0008*/ 	.byte	0x04, 0x17
        /*000a*/ 	.short	(.L_13 - .L_12)
.L_12:
        /*000c*/ 	.word	0x00000000
        /*0010*/ 	.short	0x0006
        /*0012*/ 	.short	0x0030
        /*0014*/ 	.byte	0x00, 0xf0, 0x11, 0x00


	//----- nvinfo : EIATTR_KPARAM_INFO
	.align		4
.L_13:
        /*0018*/ 	.byte	0x04, 0x17
        /*001a*/ 	.short	(.L_15 - .L_14)
.L_14:
        /*001c*/ 	.word	0x00000000
        /*0020*/ 	.short	0x0005
        /*0022*/ 	.short	0x0028
        /*0024*/ 	.byte	0x00, 0xf4, 0x21, 0x00


	//----- nvinfo : EIATTR_KPARAM_INFO
	.align		4
.L_15:
        /*0028*/ 	.byte	0x04, 0x17
        /*002a*/ 	.short	(.L_17 - .L_16)
.L_16:
        /*002c*/ 	.word	0x00000000
        /*0030*/ 	.short	0x0004
        /*0032*/ 	.short	0x0020
        /*0034*/ 	.byte	0x00, 0xf4, 0x21, 0x00


	//----- nvinfo : EIATTR_KPARAM_INFO
	.align		4
.L_17:
        /*0038*/ 	.byte	0x04, 0x17
        /*003a*/ 	.short	(.L_19 - .L_18)
.L_18:
        /*003c*/ 	.word	0x00000000
        /*0040*/ 	.short	0x0003
        /*0042*/ 	.short	0x0018
        /*0044*/ 	.byte	0x00, 0xf4, 0x21, 0x00


	//----- nvinfo : EIATTR_KPARAM_INFO
	.align		4
.L_19:
        /*0048*/ 	.byte	0x04, 0x17
        /*004a*/ 	.short	(.L_21 - .L_20)
.L_20:
        /*004c*/ 	.word	0x00000000
        /*0050*/ 	.short	0x0002
        /*0052*/ 	.short	0x0010
        /*0054*/ 	.byte	0x00, 0xf4, 0x21, 0x00


	//----- nvinfo : EIATTR_KPARAM_INFO
	.align		4
.L_21:
        /*0058*/ 	.byte	0x04, 0x17
        /*005a*/ 	.short	(.L_23 - .L_22)
.L_22:
        /*005c*/ 	.word	0x00000000
        /*0060*/ 	.short	0x0001
        /*0062*/ 	.short	0x0008
        /*0064*/ 	.byte	0x00, 0xf4, 0x21, 0x00


	//----- nvinfo : EIATTR_KPARAM_INFO
	.align		4
.L_23:
        /*0068*/ 	.byte	0x04, 0x17
        /*006a*/ 	.short	(.L_25 - .L_24)
.L_24:
        /*006c*/ 	.word	0x00000000
        /*0070*/ 	.short	0x0000
        /*0072*/ 	.short	0x0000
        /*0074*/ 	.byte	0x00, 0xf4, 0x21, 0x00


	//----- nvinfo : EIATTR_SPARSE_MMA_MASK
	.align		4
.L_25:
        /*0078*/ 	.byte	0x03, 0x50
        /*007a*/ 	.short	0x0000


	//----- nvinfo : EIATTR_MAXREG_COUNT
	.align		4
        /*007c*/ 	.byte	0x03, 0x1b
        /*007e*/ 	.short	0x00ff


	//----- nvinfo : EIATTR_EXIT_INSTR_OFFSETS
	.align		4
        /*0080*/ 	.byte	0x04, 0x1c
        /*0082*/ 	.short	(.L_27 - .L_26)


	//   ....[0]....
.L_26:
        /*0084*/ 	.word	0x00001240


	//   ....[1]....
        /*0088*/ 	.word	0x00001260


	//----- nvinfo : EIATTR_REQNTID
	.align		4
.L_27:
        /*008c*/ 	.byte	0x04, 0x10
        /*008e*/ 	.short	(.L_29 - .L_28)
.L_28:
        /*0090*/ 	.word	0x00000080
        /*0094*/ 	.word	0x00000001
        /*0098*/ 	.word	0x00000001


	//----- nvinfo : EIATTR_CBANK_PARAM_SIZE
	.align		4
.L_29:
        /*009c*/ 	.byte	0x03, 0x19
        /*009e*/ 	.short	0x0034


	//----- nvinfo : EIATTR_PARAM_CBANK
	.align		4
        /*00a0*/ 	.byte	0x04, 0x0a
        /*00a2*/ 	.short	(.L_31 - .L_30)
	.align		4
.L_30:
        /*00a4*/ 	.word	index@(.nv.constant0.triton_poi_fused__native_batch_norm_legit_no_training_relu_0)
        /*00a8*/ 	.short	0x0210
        /*00aa*/ 	.short	0x0034


	//----- nvinfo : EIATTR_SW_WAR
	.align		4
.L_31:
        /*00ac*/ 	.byte	0x04, 0x36
        /*00ae*/ 	.short	(.L_33 - .L_32)
.L_32:
        /*00b0*/ 	.word	0x00000008
.L_33:


//--------------------- .nv.callgraph             --------------------------
	.section	.nv.callgraph,"",@"SHT_CUDA_CALLGRAPH"
	.align	4
	.sectionentsize	8
	.align		4
        /*0000*/ 	.word	0x00000000
	.align		4
        /*0004*/ 	.word	0xffffffff
	.align		4
        /*0008*/ 	.word	0x00000000
	.align		4
        /*000c*/ 	.word	0xfffffffe
	.align		4
        /*0010*/ 	.word	0x00000000
	.align		4
        /*0014*/ 	.word	0xfffffffd
	.align		4
        /*0018*/ 	.word	0x00000000
	.align		4
        /*001c*/ 	.word	0xfffffffc


//--------------------- .nv.constant4             --------------------------
	.section	.nv.constant4,"a",@progbits
	.align	8
	.align		8
.nv.constant4:
        /*0000*/ 	.dword	_$_str
	.align		8
        /*0008*/ 	.dword	_$_str_$_2


//--------------------- .text.triton_poi_fused__native_batch_norm_legit_no_training_relu_0 --------------------------
	.section	.text.triton_poi_fused__native_batch_norm_legit_no_training_relu_0,"ax",@progbits
	.align	128
        .global         triton_poi_fused__native_batch_norm_legit_no_training_relu_0
        .type           triton_poi_fused__native_batch_norm_legit_no_training_relu_0,@function
        .size           triton_poi_fused__native_batch_norm_legit_no_training_relu_0,(.L_x_1 - triton_poi_fused__native_batch_norm_legit_no_training_relu_0)
        .other          triton_poi_fused__native_batch_norm_legit_no_training_relu_0,@"STO_CUDA_ENTRY STV_DEFAULT"
triton_poi_fused__native_batch_norm_legit_no_training_relu_0:
.text.triton_poi_fused__native_batch_norm_legit_no_training_relu_0:
[----:B------:R-:W0:Y:S01]  /*0000*/  LDC R1, c[0x0][0x28] ;  /* 0x00000a00ff017b82 */ /* 0x000e220000000800 */
[----:B------:R-:W1:Y:S01]  /*0010*/  S2R R0, SR_TID.X ;  /* 0x0000000000007919 */ /* 0x000e620000002100 */
[----:B------:R-:W-:Y:S01]  /*0020*/  HFMA2.MMA R2, -RZ, RZ, 0, 0 ;  /* 0x00000000ff027435 */ /* 0x000fe200000001ff */
[----:B------:R-:W-:-:S05]  /*0030*/  IMAD.MOV.U32 R26, RZ, RZ, RZ ;  /* 0x000000ffff1a7224 */ /* 0x000fca00078e00ff */
[----:B------:R-:W2:Y:S01]  /*0040*/  LDC.64 R8, c[0x0][0x220] ;  /* 0x00008800ff087b82 */ /* 0x000ea20000000a00 */
[----:B------:R-:W3:Y:S01]  /*0050*/  S2R R27, SR_CTAID.X ;  /* 0x00000000001b7919 */ /* 0x000ee20000002500 */
[----:B------:R-:W-:Y:S01]  /*0060*/  CS2R R38, SRZ ;  /* 0x0000000000267805 */ /* 0x000fe2000001ff00 */
[----:B------:R-:W-:Y:S01]  /*0070*/  ULDC.64 UR4, c[0x0][0x208] ;  /* 0x0000820000047ab9 */ /* 0x000fe20000000a00 */
[----:B------:R-:W-:Y:S01]  /*0080*/  HFMA2.MMA R36, -RZ, RZ, 0, 0 ;  /* 0x00000000ff247435 */ /* 0x000fe200000001ff */
[----:B------:R-:W-:Y:S01]  /*0090*/  CS2R R40, SRZ ;  /* 0x0000000000287805 */ /* 0x000fe2000001ff00 */
[----:B------:R-:W-:Y:S02]  /*00a0*/  HFMA2.MMA R14, -RZ, RZ, 0, 0 ;  /* 0x00000000ff0e7435 */ /* 0x000fe400000001ff */
[----:B------:R-:W-:Y:S01]  /*00b0*/  HFMA2.MMA R32, -RZ, RZ, 0, 0 ;  /* 0x00000000ff207435 */ /* 0x000fe200000001ff */
[----:B------:R-:W4:Y:S01]  /*00c0*/  LDC.64 R28, c[0x0][0x228] ;  /* 0x00008a00ff1c7b82 */ /* 0x000f220000000a00 */
[----:B-1----:R-:W-:-:S04]  /*00d0*/  SHF.L.U32 R0, R0, 0x2, RZ ;  /* 0x0000000200007819 */ /* 0x002fc800000006ff */
[----:B------:R-:W-:-:S04]  /*00e0*/  LOP3.LUT R0, R0, 0x1fc, RZ, 0xc0, !PT ;  /* 0x000001fc00007812 */ /* 0x000fc800078ec0ff */
[----:B---3--:R-:W-:-:S04]  /*00f0*/  LEA R27, R27, R0, 0xa ;  /* 0x000000001b1b7211 */ /* 0x008fc800078e50ff */
[----:B------:R-:W-:Y:S01]  /*0100*/  IADD3 R3, R27, 0x1, RZ ;  /* 0x000000011b037810 */ /* 0x000fe20007ffe0ff */
[C---:B------:R-:W-:Y:S01]  /*0110*/  IMAD.HI R0, R27.reuse, -0x7be77d73, R26 ;  /* 0x8418828d1b007827 */ /* 0x040fe200078e021a */
[----:B------:R-:W-:-:S03]  /*0120*/  ISETP.GE.AND P1, PT, R27, 0x7c080, PT ;  /* 0x0007c0801b00780c */ /* 0x000fc60003f26270 */
[----:B------:R-:W-:Y:S01]  /*0130*/  IMAD.HI R4, R3, -0x7be77d73, R2 ;  /* 0x8418828d03047827 */ /* 0x000fe200078e0202 */
[----:B------:R-:W-:Y:S02]  /*0140*/  IADD3 R3, R27, 0x2, RZ ;  /* 0x000000021b037810 */ /* 0x000fe40007ffe0ff */
[----:B------:R-:W-:Y:S01]  /*0150*/  SHF.R.U32.HI R7, RZ, 0x1f, R0 ;  /* 0x0000001fff077819 */ /* 0x000fe20000011600 */
[----:B------:R-:W-:Y:S01]  /*0160*/  VIADD R5, R27, 0x3 ;  /* 0x000000031b057836 */ /* 0x000fe20000000000 */
[----:B------:R-:W-:Y:S01]  /*0170*/  SHF.R.U32.HI R11, RZ, 0x1f, R4 ;  /* 0x0000001fff0b7819 */ /* 0x000fe20000011604 */
[----:B------:R-:W-:Y:S01]  /*0180*/  IMAD.HI R2, R3, -0x7be77d73, R2 ;  /* 0x8418828d03027827 */ /* 0x000fe200078e0202 */
[----:B------:R-:W-:Y:S02]  /*0190*/  LEA.HI.SX32 R7, R0, R7, 0x15 ;  /* 0x0000000700077211 */ /* 0x000fe400078faaff */
[----:B------:R-:W-:Y:S02]  /*01a0*/  LEA.HI.SX32 R11, R4, R11, 0x15 ;  /* 0x0000000b040b7211 */ /* 0x000fe400078faaff */
[----:B------:R-:W-:-:S02]  /*01b0*/  MOV R4, RZ ;  /* 0x000000ff00047202 */ /* 0x000fc40000000f00 */
[----:B------:R-:W-:Y:S02]  /*01c0*/  LEA.HI R6, R7, R7, RZ, 0x5 ;  /* 0x0000000707067211 */ /* 0x000fe400078f28ff */
[----:B------:R-:W-:Y:S01]  /*01d0*/  SHF.R.U32.HI R3, RZ, 0x1f, R2 ;  /* 0x0000001fff037819 */ /* 0x000fe20000011602 */
[----:B------:R-:W-:Y:S01]  /*01e0*/  IMAD.HI R0, R5, -0x7be77d73, R4 ;  /* 0x8418828d05007827 */ /* 0x000fe200078e0204 */
[----:B------:R-:W-:Y:S02]  /*01f0*/  LOP3.LUT R6, R6, 0xffffffe0, RZ, 0xc0, !PT ;  /* 0xffffffe006067812 */ /* 0x000fe400078ec0ff */
[----:B------:R-:W-:Y:S02]  /*0200*/  LEA.HI.SX32 R33, R2, R3, 0x15 ;  /* 0x0000000302217211 */ /* 0x000fe400078faaff */
[----:B------:R-:W-:Y:S02]  /*0210*/  IADD3 R24, R7, -R6, RZ ;  /* 0x8000000607187210 */ /* 0x000fe40007ffe0ff */
[----:B------:R-:W-:-:S02]  /*0220*/  LEA.HI R2, R33, R33, RZ, 0x5 ;  /* 0x0000002121027211 */ /* 0x000fc400078f28ff */
[C---:B------:R-:W-:Y:S02]  /*0230*/  LEA.HI R10, R11.reuse, R11, RZ, 0x5 ;  /* 0x0000000b0b0a7211 */ /* 0x040fe400078f28ff */
[----:B------:R-:W-:Y:S02]  /*0240*/  SHF.R.U32.HI R7, RZ, 0x1f, R0 ;  /* 0x0000001fff077819 */ /* 0x000fe40000011600 */
[----:B------:R-:W-:Y:S01]  /*0250*/  LOP3.LUT R6, R2, 0xffffffe0, RZ, 0xc0, !PT ;  /* 0xffffffe002067812 */ /* 0x000fe200078ec0ff */
[----:B--2---:R-:W-:Y:S01]  /*0260*/  IMAD.WIDE R2, R24, 0x4, R8 ;  /* 0x0000000418027825 */ /* 0x004fe200078e0208 */
[----:B------:R-:W-:Y:S02]  /*0270*/  LOP3.LUT R10, R10, 0xffffffe0, RZ, 0xc0, !PT ;  /* 0xffffffe00a0a7812 */ /* 0x000fe400078ec0ff */
[----:B------:R-:W-:Y:S02]  /*0280*/  LEA.HI.SX32 R0, R0, R7, 0x15 ;  /* 0x0000000700007211 */ /* 0x000fe400078faaff */
[----:B------:R-:W-:Y:S01]  /*0290*/  IADD3 R33, R33, -R6, RZ ;  /* 0x8000000621217210 */ /* 0x000fe20007ffe0ff */
[----:B------:R-:W2:Y:S01]  /*02a0*/  @!P1 LDG.E.EL R39, desc[UR4][R2.64] ;  /* 0x0000000402279981 */ /* 0x000ea2000c2e1900 */
[----:B------:R-:W-:Y:S01]  /*02b0*/  LEA.HI R6, R0, R0, RZ, 0x5 ;  /* 0x0000000000067211 */ /* 0x000fe200078f28ff */
[----:B------:R-:W-:Y:S01]  /*02c0*/  IMAD.IADD R12, R11, 0x1, -R10 ;  /* 0x000000010b0c7824 */ /* 0x000fe200078e0a0a */
[----:B------:R-:W-:Y:S01]  /*02d0*/  MOV R10, RZ ;  /* 0x000000ff000a7202 */ /* 0x000fe20000000f00 */
[----:B------:R-:W-:Y:S01]  /*02e0*/  VIADD R11, R27, 0x200 ;  /* 0x000002001b0b7836 */ /* 0x000fe20000000000 */
[----:B------:R-:W-:Y:S01]  /*02f0*/  LOP3.LUT R43, R6, 0xffffffe0, RZ, 0xc0, !PT ;  /* 0xffffffe0062b7812 */ /* 0x000fe200078ec0ff */
[----:B------:R-:W-:-:S04]  /*0300*/  IMAD.WIDE R6, R33, 0x4, R8 ;  /* 0x0000000421067825 */ /* 0x000fc800078e0208 */
[C---:B------:R-:W-:Y:S01]  /*0310*/  IMAD.HI R10, R11.reuse, -0x7be77d73, R10 ;  /* 0x8418828d0b0a7827 */ /* 0x040fe200078e020a */
[----:B------:R-:W3:Y:S03]  /*0320*/  @!P1 LDG.E.EL R40, desc[UR4][R6.64] ;  /* 0x0000000406289981 */ /* 0x000ee6000c2e1900 */
[----:B------:R-:W-:Y:S01]  /*0330*/  IMAD.WIDE R4, R12, 0x4, R8 ;  /* 0x000000040c047825 */ /* 0x000fe200078e0208 */
[----:B------:R-:W-:Y:S02]  /*0340*/  SHF.R.U32.HI R13, RZ, 0x1f, R10 ;  /* 0x0000001fff0d7819 */ /* 0x000fe4000001160a */
[----:B------:R-:W-:Y:S02]  /*0350*/  IADD3 R15, R27, 0x201, RZ ;  /* 0x000002011b0f7810 */ /* 0x000fe40007ffe0ff */
[----:B------:R1:W5:Y:S01]  /*0360*/  @!P1 LDG.E.EL R36, desc[UR4][R4.64] ;  /* 0x0000000404249981 */ /* 0x000362000c2e1900 */
[----:B------:R-:W-:-:S02]  /*0370*/  ISETP.GE.AND P0, PT, R11, 0x7c080, PT ;  /* 0x0007c0800b00780c */ /* 0x000fc40003f06270 */
[----:B------:R-:W-:Y:S02]  /*0380*/  IADD3 R11, R27, 0x203, RZ ;  /* 0x000002031b0b7810 */ /* 0x000fe40007ffe0ff */
[----:B------:R-:W-:Y:S01]  /*0390*/  LEA.HI.SX32 R13, R10, R13, 0x15 ;  /* 0x0000000d0a0d7211 */ /* 0x000fe200078faaff */
[----:B------:R-:W-:Y:S01]  /*03a0*/  IMAD.MOV.U32 R10, RZ, RZ, RZ ;  /* 0x000000ffff0a7224 */ /* 0x000fe200078e00ff */
[----:B01----:R-:W-:Y:S02]  /*03b0*/  IADD3 R5, R27, 0x202, RZ ;  /* 0x000002021b057810 */ /* 0x003fe40007ffe0ff */
[----:B------:R-:W-:Y:S01]  /*03c0*/  MOV R4, RZ ;  /* 0x000000ff00047202 */ /* 0x000fe20000000f00 */
[----:B------:R-:W-:Y:S02]  /*03d0*/  IMAD.HI R16, R15, -0x7be77d73, R14 ;  /* 0x8418828d0f107827 */ /* 0x000fe400078e020e */
[----:B------:R-:W0:Y:S02]  /*03e0*/  LDC.64 R14, c[0x0][0x218] ;  /* 0x00008600ff0e7b82 */ /* 0x000e240000000a00 */
[----:B------:R-:W-:-:S04]  /*03f0*/  IMAD.HI R4, R5, -0x7be77d73, R4 ;  /* 0x8418828d05047827 */ /* 0x000fc800078e0204 */
[----:B------:R-:W-:Y:S01]  /*0400*/  IMAD.HI R10, R11, -0x7be77d73, R10 ;  /* 0x8418828d0b0a7827 */ /* 0x000fe200078e020a */
[----:B------:R-:W-:-:S03]  /*0410*/  SHF.R.U32.HI R7, RZ, 0x1f, R4 ;  /* 0x0000001fff077819 */ /* 0x000fc60000011604 */
[----:B------:R-:W-:Y:S01]  /*0420*/  IMAD.IADD R43, R0, 0x1, -R43 ;  /* 0x00000001002b7824 */ /* 0x000fe200078e0a2b */
[----:B------:R-:W-:-:S03]  /*0430*/  SHF.R.U32.HI R11, RZ, 0x1f, R10 ;  /* 0x0000001fff0b7819 */ /* 0x000fc6000001160a */
[----:B------:R-:W-:Y:S01]  /*0440*/  IMAD.WIDE R2, R43, 0x4, R8 ;  /* 0x000000042b027825 */ /* 0x000fe200078e0208 */
[----:B------:R-:W-:Y:S02]  /*0450*/  LEA.HI R0, R13, R13, RZ, 0x5 ;  /* 0x0000000d0d007211 */ /* 0x000fe400078f28ff */
[----:B------:R-:W-:Y:S02]  /*0460*/  SHF.R.U32.HI R5, RZ, 0x1f, R16 ;  /* 0x0000001fff057819 */ /* 0x000fe40000011610 */
[----:B------:R-:W-:Y:S01]  /*0470*/  LEA.HI.SX32 R4, R4, R7, 0x15 ;  /* 0x0000000704047211 */ /* 0x000fe200078faaff */
[----:B------:R1:W5:Y:S01]  /*0480*/  @!P1 LDG.E.EL R38, desc[UR4][R2.64] ;  /* 0x0000000402269981 */ /* 0x000362000c2e1900 */
[----:B------:R-:W-:Y:S02]  /*0490*/  LEA.HI.SX32 R11, R10, R11, 0x15 ;  /* 0x0000000b0a0b7211 */ /* 0x000fe400078faaff */
[----:B------:R-:W-:Y:S02]  /*04a0*/  LOP3.LUT R0, R0, 0xffffffe0, RZ, 0xc0, !PT ;  /* 0xffffffe000007812 */ /* 0x000fe400078ec0ff */
[----:B------:R-:W-:-:S02]  /*04b0*/  LEA.HI.SX32 R5, R16, R5, 0x15 ;  /* 0x0000000510057211 */ /* 0x000fc400078faaff */
[----:B------:R-:W-:Y:S02]  /*04c0*/  IADD3 R35, R13, -R0, RZ ;  /* 0x800000000d237210 */ /* 0x000fe40007ffe0ff */
[----:B-1----:R-:W-:Y:S02]  /*04d0*/  LEA.HI R2, R4, R4, RZ, 0x5 ;  /* 0x0000000404027211 */ /* 0x002fe400078f28ff */
[----:B------:R-:W-:Y:S02]  /*04e0*/  LEA.HI R3, R11, R11, RZ, 0x5 ;  /* 0x0000000b0b037211 */ /* 0x000fe400078f28ff */
[----:B------:R-:W-:Y:S02]  /*04f0*/  LEA.HI R0, R5, R5, RZ, 0x5 ;  /* 0x0000000505007211 */ /* 0x000fe400078f28ff */
[----:B------:R-:W-:Y:S02]  /*0500*/  LOP3.LUT R13, R2, 0xffffffe0, RZ, 0xc0, !PT ;  /* 0xffffffe0020d7812 */ /* 0x000fe400078ec0ff */
[----:B------:R-:W-:Y:S01]  /*0510*/  LOP3.LUT R2, R3, 0xffffffe0, RZ, 0xc0, !PT ;  /* 0xffffffe003027812 */ /* 0x000fe200078ec0ff */
[----:B------:R-:W-:Y:S01]  /*0520*/  HFMA2.MMA R3, -RZ, RZ, 0, 0 ;  /* 0x00000000ff037435 */ /* 0x000fe200000001ff */
[----:B------:R-:W-:Y:S01]  /*0530*/  LOP3.LUT R0, R0, 0xffffffe0, RZ, 0xc0, !PT ;  /* 0xffffffe000007812 */ /* 0x000fe200078ec0ff */
[----:B------:R-:W-:Y:S01]  /*0540*/  IMAD.WIDE R30, R35, 0x4, R8 ;  /* 0x00000004231e7825 */ /* 0x000fe200078e0208 */
[----:B------:R-:W-:-:S02]  /*0550*/  IADD3 R37, R11, -R2, RZ ;  /* 0x800000020b257210 */ /* 0x000fc40007ffe0ff */
[----:B------:R-:W-:Y:S01]  /*0560*/  IADD3 R45, R5, -R0, RZ ;  /* 0x80000000052d7210 */ /* 0x000fe20007ffe0ff */
[--C-:B0-----:R-:W-:Y:S01]  /*0570*/  IMAD.WIDE R10, R33, 0x4, R14.reuse ;  /* 0x00000004210a7825 */ /* 0x101fe200078e020e */
[----:B------:R-:W5:Y:S01]  /*0580*/  @!P0 LDG.E.EL R32, desc[UR4][R30.64] ;  /* 0x000000041e208981 */ /* 0x000f62000c2e1900 */
[----:B------:R-:W-:Y:S02]  /*0590*/  MOV R5, RZ ;  /* 0x000000ff00057202 */ /* 0x000fe40000000f00 */
[--C-:B------:R-:W-:Y:S01]  /*05a0*/  IMAD.WIDE R16, R35, 0x4, R14.reuse ;  /* 0x0000000423107825 */ /* 0x100fe200078e020e */
[----:B------:R0:W5:Y:S01]  /*05b0*/  @!P1 LDG.E.EL R3, desc[UR4][R10.64] ;  /* 0x000000040a039981 */ /* 0x000162000c2e1900 */
[----:B------:R-:W-:Y:S02]  /*05c0*/  MOV R34, RZ ;  /* 0x000000ff00227202 */ /* 0x000fe40000000f00 */
[----:B------:R-:W-:Y:S02]  /*05d0*/  CS2R R18, SRZ ;  /* 0x0000000000127805 */ /* 0x000fe4000001ff00 */
[----:B------:R-:W-:Y:S01]  /*05e0*/  MOV R0, RZ ;  /* 0x000000ff00007202 */ /* 0x000fe20000000f00 */
[--C-:B------:R-:W-:Y:S01]  /*05f0*/  IMAD.WIDE R6, R24, 0x4, R14.reuse ;  /* 0x0000000418067825 */ /* 0x100fe200078e020e */
[----:B------:R1:W5:Y:S03]  /*0600*/  @!P0 LDG.E.EL R5, desc[UR4][R16.64] ;  /* 0x0000000410058981 */ /* 0x000366000c2e1900 */
[----:B------:R-:W-:Y:S01]  /*0610*/  IMAD.WIDE R22, R12, 0x4, R14 ;  /* 0x000000040c167825 */ /* 0x000fe200078e020e */
[----:B------:R4:W5:Y:S03]  /*0620*/  @!P1 LDG.E.EL R19, desc[UR4][R6.64] ;  /* 0x0000000406139981 */ /* 0x000966000c2e1900 */
[--C-:B0-----:R-:W-:Y:S01]  /*0630*/  IMAD.WIDE R10, R45, 0x4, R8.reuse ;  /* 0x000000042d0a7825 */ /* 0x101fe200078e0208 */
[----:B------:R0:W5:Y:S03]  /*0640*/  @!P1 LDG.E.EL R0, desc[UR4][R22.64] ;  /* 0x0000000416009981 */ /* 0x000166000c2e1900 */
[----:B------:R-:W-:Y:S01]  /*0650*/  IMAD.MOV.U32 R2, RZ, RZ, RZ ;  /* 0x000000ffff027224 */ /* 0x000fe200078e00ff */
[----:B------:R-:W5:Y:S01]  /*0660*/  @!P0 LDG.E.EL R34, desc[UR4][R10.64] ;  /* 0x000000040a228981 */ /* 0x000f62000c2e1900 */
[----:B-1----:R-:W-:-:S04]  /*0670*/  IMAD.WIDE R16, R37, 0x4, R8 ;  /* 0x0000000425107825 */ /* 0x002fc800078e0208 */
[----:B------:R-:W-:Y:S01]  /*0680*/  IMAD.IADD R13, R4, 0x1, -R13 ;  /* 0x00000001040d7824 */ /* 0x000fe200078e0a0d */
[----:B------:R-:W-:Y:S01]  /*0690*/  HFMA2.MMA R4, -RZ, RZ, 0, 0 ;  /* 0x00000000ff047435 */ /* 0x000fe200000001ff */
[--C-:B------:R-:W-:Y:S01]  /*06a0*/  IMAD.WIDE R20, R43, 0x4, R14.reuse ;  /* 0x000000042b147825 */ /* 0x100fe200078e020e */
[----:B----4-:R-:W-:Y:S01]  /*06b0*/  CS2R R6, SRZ ;  /* 0x0000000000067805 */ /* 0x010fe2000001ff00 */
[----:B------:R1:W4:Y:S02]  /*06c0*/  @!P0 LDG.E.EL R18, desc[UR4][R16.64] ;  /* 0x0000000410128981 */ /* 0x000324000c2e1900 */
[--C-:B------:R-:W-:Y:S02]  /*06d0*/  IMAD.WIDE R30, R45, 0x4, R14.reuse ;  /* 0x000000042d1e7825 */ /* 0x100fe400078e020e */
[----:B------:R1:W4:Y:S02]  /*06e0*/  @!P1 LDG.E.EL R2, desc[UR4][R20.64] ;  /* 0x0000000414029981 */ /* 0x000324000c2e1900 */
[----:B0-----:R-:W-:-:S02]  /*06f0*/  IMAD.WIDE R22, R13, 0x4, R14 ;  /* 0x000000040d167825 */ /* 0x001fc400078e020e */
[----:B------:R0:W4:Y:S02]  /*0700*/  @!P0 LDG.E.EL R4, desc[UR4][R30.64] ;  /* 0x000000041e048981 */ /* 0x000124000c2e1900 */
[----:B------:R-:W-:Y:S01]  /*0710*/  IMAD.WIDE R14, R37, 0x4, R14 ;  /* 0x00000004250e7825 */ /* 0x000fe200078e020e */
[----:B-1----:R-:W1:Y:S01]  /*0720*/  LDC.64 R16, c[0x0][0x230] ;  /* 0x00008c00ff107b82 */ /* 0x002e620000000a00 */
[----:B------:R-:W-:Y:S01]  /*0730*/  CS2R R10, SRZ ;  /* 0x00000000000a7805 */ /* 0x000fe2000001ff00 */
[----:B------:R0:W4:Y:S01]  /*0740*/  @!P0 LDG.E.EL R7, desc[UR4][R22.64] ;  /* 0x0000000416078981 */ /* 0x000122000c2e1900 */
[----:B------:R-:W-:Y:S01]  /*0750*/  IMAD.WIDE R20, R13, 0x4, R8 ;  /* 0x000000040d147825 */ /* 0x000fe200078e0208 */
[----:B------:R-:W-:Y:S02]  /*0760*/  CS2R R8, SRZ ;  /* 0x0000000000087805 */ /* 0x000fe4000001ff00 */
[----:B------:R0:W4:Y:S02]  /*0770*/  @!P0 LDG.E.EL R6, desc[UR4][R14.64] ;  /* 0x000000040e068981 */ /* 0x000124000c2e1900 */
[----:B0-----:R-:W-:-:S02]  /*0780*/  IMAD.WIDE R30, R12, 0x4, R28 ;  /* 0x000000040c1e7825 */ /* 0x001fc400078e021c */
[----:B------:R0:W4:Y:S02]  /*0790*/  @!P0 LDG.E.EL R41, desc[UR4][R20.64] ;  /* 0x0000000414298981 */ /* 0x000124000c2e1900 */
[--C-:B------:R-:W-:Y:S02]  /*07a0*/  IMAD.WIDE R22, R33, 0x4, R28.reuse ;  /* 0x0000000421167825 */ /* 0x100fe400078e021c */
[----:B------:R0:W4:Y:S02]  /*07b0*/  @!P1 LDG.E.EL R9, desc[UR4][R30.64] ;  /* 0x000000041e099981 */ /* 0x000124000c2e1900 */
[----:B------:R-:W-:Y:S02]  /*07c0*/  IMAD.WIDE R14, R24, 0x4, R28 ;  /* 0x00000004180e7825 */ /* 0x000fe400078e021c */
[----:B------:R0:W4:Y:S02]  /*07d0*/  @!P1 LDG.E.EL R10, desc[UR4][R22.64] ;  /* 0x00000004160a9981 */ /* 0x000124000c2e1900 */
[----:B0-----:R-:W-:-:S02]  /*07e0*/  CS2R R20, SRZ ;  /* 0x0000000000147805 */ /* 0x001fc4000001ff00 */
[----:B------:R0:W4:Y:S01]  /*07f0*/  @!P1 LDG.E.EL R8, desc[UR4][R14.64] ;  /* 0x000000040e089981 */ /* 0x000122000c2e1900 */
[----:B------:R-:W-:Y:S01]  /*0800*/  IMAD.WIDE R30, R35, 0x4, R28 ;  /* 0x00000004231e7825 */ /* 0x000fe200078e021c */
[----:B------:R-:W-:-:S04]  /*0810*/  CS2R R22, SRZ ;  /* 0x0000000000167805 */ /* 0x000fc8000001ff00 */
[----:B------:R1:W4:Y:S01]  /*0820*/  @!P0 LDG.E.EL R20, desc[UR4][R30.64] ;  /* 0x000000041e148981 */ /* 0x000322000c2e1900 */
[----:B0-----:R-:W-:-:S05]  /*0830*/  IMAD.WIDE R14, R43, 0x4, R28 ;  /* 0x000000042b0e7825 */ /* 0x001fca00078e021c */
[----:B------:R0:W4:Y:S01]  /*0840*/  @!P1 LDG.E.EL R11, desc[UR4][R14.64] ;  /* 0x000000040e0b9981 */ /* 0x000122000c2e1900 */
[----:B-1----:R-:W-:-:S05]  /*0850*/  IMAD.WIDE R30, R13, 0x4, R28 ;  /* 0x000000040d1e7825 */ /* 0x002fca00078e021c */
[----:B------:R-:W4:Y:S01]  /*0860*/  @!P0 LDG.E.EL R22, desc[UR4][R30.64] ;  /* 0x000000041e168981 */ /* 0x000f22000c2e1900 */
[----:B0-----:R-:W-:-:S04]  /*0870*/  IMAD.WIDE R14, R45, 0x4, R28 ;  /* 0x000000042d0e7825 */ /* 0x001fc800078e021c */
[----:B------:R-:W-:Y:S01]  /*0880*/  IMAD.WIDE R28, R37, 0x4, R28 ;  /* 0x00000004251c7825 */ /* 0x000fe200078e021c */
[----:B------:R0:W4:Y:S04]  /*0890*/  @!P0 LDG.E.EL R21, desc[UR4][R14.64] ;  /* 0x000000040e158981 */ /* 0x000128000c2e1900 */
[----:B------:R1:W4:Y:S01]  /*08a0*/  @!P0 LDG.E.EL R23, desc[UR4][R28.64] ;  /* 0x000000041c178981 */ /* 0x000322000c2e1900 */
[----:B0-----:R-:W-:Y:S01]  /*08b0*/  IMAD.WIDE R14, R24, 0x4, R16 ;  /* 0x00000004180e7825 */ /* 0x001fe200078e0210 */
[----:B------:R-:W-:-:S03]  /*08c0*/  CS2R R24, SRZ ;  /* 0x0000000000187805 */ /* 0x000fc6000001ff00 */
[--C-:B-1----:R-:W-:Y:S01]  /*08d0*/  IMAD.WIDE R28, R12, 0x4, R16.reuse ;  /* 0x000000040c1c7825 */ /* 0x102fe200078e0210 */
[----:B------:R-:W-:Y:S02]  /*08e0*/  CS2R R30, SRZ ;  /* 0x00000000001e7805 */ /* 0x000fe4000001ff00 */
[----:B------:R-:W4:Y:S04]  /*08f0*/  @!P1 LDG.E.EL R25, desc[UR4][R14.64] ;  /* 0x000000040e199981 */ /* 0x000f28000c2e1900 */
[----:B------:R0:W4:Y:S02]  /*0900*/  @!P1 LDG.E.EL R24, desc[UR4][R28.64] ;  /* 0x000000041c189981 */ /* 0x000124000c2e1900 */
[----:B0-----:R-:W0:Y:S01]  /*0910*/  LDC.64 R28, c[0x0][0x210] ;  /* 0x00008400ff1c7b82 */ /* 0x001e220000000a00 */
[----:B------:R-:W-:-:S04]  /*0920*/  IMAD.WIDE R14, R33, 0x4, R16 ;  /* 0x00000004210e7825 */ /* 0x000fc800078e0210 */
[----:B------:R-:W-:Y:S01]  /*0930*/  IMAD.MOV.U32 R33, RZ, RZ, RZ ;  /* 0x000000ffff217224 */ /* 0x000fe200078e00ff */
[----:B------:R1:W4:Y:S01]  /*0940*/  @!P1 LDG.E.EL R31, desc[UR4][R14.64] ;  /* 0x000000040e1f9981 */ /* 0x000322000c2e1900 */
[----:B------:R-:W-:-:S05]  /*0950*/  IMAD.WIDE R42, R43, 0x4, R16 ;  /* 0x000000042b2a7825 */ /* 0x000fca00078e0210 */
[----:B------:R1:W4:Y:S02]  /*0960*/  @!P1 LDG.E.EL R26, desc[UR4][R42.64] ;  /* 0x000000042a1a9981 */ /* 0x000324000c2e1900 */
[----:B-1----:R-:W-:-:S05]  /*0970*/  IMAD.WIDE R14, R35, 0x4, R16 ;  /* 0x00000004230e7825 */ /* 0x002fca00078e0210 */
[----:B------:R1:W4:Y:S01]  /*0980*/  @!P0 LDG.E.EL R33, desc[UR4][R14.64] ;  /* 0x000000040e218981 */ /* 0x000322000c2e1900 */
[----:B------:R-:W-:Y:S01]  /*0990*/  IMAD.WIDE R42, R13, 0x4, R16 ;  /* 0x000000040d2a7825 */ /* 0x000fe200078e0210 */
[----:B------:R-:W-:-:S03]  /*09a0*/  CS2R R12, SRZ ;  /* 0x00000000000c7805 */ /* 0x000fc6000001ff00 */
[----:B0-----:R-:W-:Y:S01]  /*09b0*/  IMAD.WIDE R28, R27, 0x4, R28 ;  /* 0x000000041b1c7825 */ /* 0x001fe200078e021c */
[----:B-1----:R-:W-:-:S06]  /*09c0*/  CS2R R14, SRZ ;  /* 0x00000000000e7805 */ /* 0x002fcc000001ff00 */
[----:B------:R-:W4:Y:S01]  /*09d0*/  @!P1 LDG.E.128 R12, desc[UR4][R28.64] ;  /* 0x000000041c0c9981 */ /* 0x000f22000c1e1d00 */
[----:B------:R-:W-:Y:S01]  /*09e0*/  HFMA2.MMA R35, -RZ, RZ, 0, 0 ;  /* 0x00000000ff237435 */ /* 0x000fe200000001ff */
[----:B------:R-:W-:-:S04]  /*09f0*/  IMAD.WIDE R44, R45, 0x4, R16 ;  /* 0x000000042d2c7825 */ /* 0x000fc800078e0210 */
[----:B------:R-:W-:Y:S01]  /*0a00*/  IMAD.WIDE R16, R37, 0x4, R16 ;  /* 0x0000000425107825 */ /* 0x000fe200078e0210 */
[----:B------:R-:W4:Y:S04]  /*0a10*/  @!P0 LDG.E.EL R30, desc[UR4][R44.64] ;  /* 0x000000042c1e8981 */ /* 0x000f28000c2e1900 */
[----:B------:R5:W4:Y:S01]  /*0a20*/  @!P0 LDG.E.EL R35, desc[UR4][R42.64] ;  /* 0x000000042a238981 */ /* 0x000b22000c2e1900 */
[----:B--2---:R-:W-:-:S06]  /*0a30*/  FADD R39, R39, 0.0010000000474974513054 ;  /* 0x3a83126f27277421 */ /* 0x004fcc0000000000 */
[----:B------:R-:W0:Y:S01]  /*0a40*/  MUFU.SQRT R39, R39 ;  /* 0x0000002700277308 */ /* 0x000e220000002000 */
[----:B---3--:R-:W-:Y:S01]  /*0a50*/  FADD R40, R40, 0.0010000000474974513054 ;  /* 0x3a83126f28287421 */ /* 0x008fe20000000000 */
[----:B-----5:R-:W-:-:S06]  /*0a60*/  FADD R42, R36, 0.0010000000474974513054 ;  /* 0x3a83126f242a7421 */ /* 0x020fcc0000000000 */
[----:B------:R-:W1:Y:S01]  /*0a70*/  MUFU.SQRT R40, R40 ;  /* 0x0000002800287308 */ /* 0x000e620000002000 */
[----:B------:R-:W-:Y:S02]  /*0a80*/  MOV R36, RZ ;  /* 0x000000ff00247202 */ /* 0x000fe40000000f00 */
[C---:B0-----:R-:W-:Y:S02]  /*0a90*/  FSETP.GT.AND P3, PT, R39.reuse, 8.50705917302346158658e+37, PT ;  /* 0x7e8000002700780b */ /* 0x041fe40003f64000 */
[----:B------:R-:W-:Y:S02]  /*0aa0*/  FSETP.GEU.AND P6, PT, R39, 1.175494350822287508e-38, PT ;  /* 0x008000002700780b */ /* 0x000fe40003fce000 */
[----:B------:R0:W2:Y:S01]  /*0ab0*/  @!P0 LDG.E.EL R36, desc[UR4][R16.64] ;  /* 0x0000000410248981 */ /* 0x0000a2000c2e1900 */
[----:B------:R-:W3:Y:S01]  /*0ac0*/  MUFU.SQRT R37, R42 ;  /* 0x0000002a00257308 */ /* 0x000ee20000002000 */
[----:B0-----:R-:W-:Y:S01]  /*0ad0*/  HFMA2.MMA R16, -RZ, RZ, 1.625, 0 ;  /* 0x3e800000ff107435 */ /* 0x001fe200000001ff */
[----:B-1----:R-:W-:-:S06]  /*0ae0*/  FSETP.GT.AND P4, PT, R40, 8.50705917302346158658e+37, PT ;  /* 0x7e8000002800780b */ /* 0x002fcc0003f84000 */
[----:B------:R-:W-:Y:S01]  /*0af0*/  @P3 FMUL R39, R39, 0.25 ;  /* 0x3e80000027273820 */ /* 0x000fe20000400000 */
[C---:B---3--:R-:W-:Y:S02]  /*0b00*/  FSETP.GT.AND P5, PT, R37.reuse, 8.50705917302346158658e+37, PT ;  /* 0x7e8000002500780b */ /* 0x048fe40003fa4000 */
[----:B------:R-:W-:Y:S02]  /*0b10*/  FSETP.GEU.AND P2, PT, R37, 1.175494350822287508e-38, PT ;  /* 0x008000002500780b */ /* 0x000fe40003f4e000 */
[----:B------:R-:W-:Y:S02]  /*0b20*/  FSEL R42, R16, 1, P3 ;  /* 0x3f800000102a7808 */ /* 0x000fe40001800000 */
[----:B------:R-:W-:Y:S01]  /*0b30*/  FSETP.GEU.AND P3, PT, R40, 1.175494350822287508e-38, PT ;  /* 0x008000002800780b */ /* 0x000fe20003f6e000 */
[----:B------:R-:W-:Y:S01]  /*0b40*/  FADD R38, R38, 0.0010000000474974513054 ;  /* 0x3a83126f26267421 */ /* 0x000fe20000000000 */
[----:B------:R-:W-:-:S05]  /*0b50*/  @!P6 FMUL R39, R39, 16777216 ;  /* 0x4b8000002727e820 */ /* 0x000fca0000400000 */
[----:B------:R-:W0:Y:S01]  /*0b60*/  MUFU.SQRT R38, R38 ;  /* 0x0000002600267308 */ /* 0x000e220000002000 */
[----:B------:R-:W-:Y:S01]  /*0b70*/  @P4 FMUL R40, R40, 0.25 ;  /* 0x3e80000028284820 */ /* 0x000fe20000400000 */
[----:B------:R-:W-:-:S06]  /*0b80*/  @P5 FMUL R37, R37, 0.25 ;  /* 0x3e80000025255820 */ /* 0x000fcc0000400000 */
[----:B------:R-:W1:Y:S01]  /*0b90*/  MUFU.RCP R39, R39 ;  /* 0x0000002700277308 */ /* 0x000e620000001000 */
[----:B------:R-:W-:Y:S01]  /*0ba0*/  @!P3 FMUL R40, R40, 16777216 ;  /* 0x4b8000002828b820 */ /* 0x000fe20000400000 */
[----:B------:R-:W-:Y:S01]  /*0bb0*/  @!P2 FMUL R37, R37, 16777216 ;  /* 0x4b8000002525a820 */ /* 0x000fe20000400000 */
[----:B------:R-:W-:Y:S01]  /*0bc0*/  @!P6 FMUL R42, R42, 16777216 ;  /* 0x4b8000002a2ae820 */ /* 0x000fe20000400000 */
[----:B------:R-:W-:Y:S02]  /*0bd0*/  FSEL R44, R16, 1, P5 ;  /* 0x3f800000102c7808 */ /* 0x000fe40002800000 */
[----:B0-----:R-:W-:Y:S01]  /*0be0*/  FSETP.GT.AND P6, PT, R38, 8.50705917302346158658e+37, PT ;  /* 0x7e8000002600780b */ /* 0x001fe20003fc4000 */
[----:B------:R-:W-:Y:S01]  /*0bf0*/  FADD R17, R32, 0.0010000000474974513054 ;  /* 0x3a83126f20117421 */ /* 0x000fe20000000000 */
[----:B------:R-:W-:Y:S01]  /*0c00*/  MUFU.RCP R40, R40 ;  /* 0x0000002800287308 */ /* 0x000fe20000001000 */
[----:B------:R-:W-:Y:S01]  /*0c10*/  FSETP.GEU.AND P5, PT, R38, 1.175494350822287508e-38, PT ;  /* 0x008000002600780b */ /* 0x000fe20003fae000 */
[----:B-1----:R-:W-:-:S06]  /*0c20*/  FMUL R32, R39, R42 ;  /* 0x0000002a27207220 */ /* 0x002fcc0000400000 */
[----:B------:R-:W0:Y:S01]  /*0c30*/  MUFU.SQRT R17, R17 ;  /* 0x0000001100117308 */ /* 0x000e220000002000 */
[----:B------:R-:W-:-:S07]  /*0c40*/  FSEL R39, R16, 1, P4 ;  /* 0x3f80000010277808 */ /* 0x000fce0002000000 */
[----:B------:R-:W1:Y:S01]  /*0c50*/  MUFU.RCP R37, R37 ;  /* 0x0000002500257308 */ /* 0x000e620000001000 */
[----:B------:R-:W-:Y:S01]  /*0c60*/  FADD R43, R34, 0.0010000000474974513054 ;  /* 0x3a83126f222b7421 */ /* 0x000fe20000000000 */
[----:B------:R-:W-:Y:S01]  /*0c70*/  @P6 FMUL R38, R38, 0.25 ;  /* 0x3e80000026266820 */ /* 0x000fe20000400000 */
[----:B------:R-:W-:-:S05]  /*0c80*/  @!P2 FMUL R44, R44, 16777216 ;  /* 0x4b8000002c2ca820 */ /* 0x000fca0000400000 */
[----:B------:R-:W3:Y:S01]  /*0c90*/  MUFU.SQRT R43, R43 ;  /* 0x0000002b002b7308 */ /* 0x000ee20000002000 */
[----:B------:R-:W-:Y:S01]  /*0ca0*/  @!P3 FMUL R39, R39, 16777216 ;  /* 0x4b8000002727b820 */ /* 0x000fe20000400000 */
[----:B0-----:R-:W-:Y:S01]  /*0cb0*/  FSETP.GT.AND P3, PT, R17, 8.50705917302346158658e+37, PT ;  /* 0x7e8000001100780b */ /* 0x001fe20003f64000 */
[----:B----4-:R-:W-:Y:S01]  /*0cc0*/  FADD R18, R18, 0.0010000000474974513054 ;  /* 0x3a83126f12127421 */ /* 0x010fe20000000000 */
[----:B------:R-:W-:Y:S01]  /*0cd0*/  @!P5 FMUL R38, R38, 16777216 ;  /* 0x4b8000002626d820 */ /* 0x000fe20000400000 */
[----:B------:R-:W-:Y:S01]  /*0ce0*/  FMUL R34, R40, R39 ;  /* 0x0000002728227220 */ /* 0x000fe20000400000 */
[----:B-1----:R-:W-:Y:S01]  /*0cf0*/  FMUL R37, R37, R44 ;  /* 0x0000002c25257220 */ /* 0x002fe20000400000 */
[----:B------:R-:W-:Y:S01]  /*0d00*/  FSEL R39, R16, 1, P6 ;  /* 0x3f80000010277808 */ /* 0x000fe20003000000 */
[----:B------:R-:W0:Y:S01]  /*0d10*/  MUFU.SQRT R45, R18 ;  /* 0x00000012002d7308 */ /* 0x000e220000002000 */
[----:B------:R-:W-:-:S03]  /*0d20*/  FSETP.GEU.AND P6, PT, R17, 1.175494350822287508e-38, PT ;  /* 0x008000001100780b */ /* 0x000fc60003fce000 */
[----:B------:R-:W-:-:S04]  /*0d30*/  @!P5 FMUL R39, R39, 16777216 ;  /* 0x4b8000002727d820 */ /* 0x000fc80000400000 */
[----:B------:R1:W4:Y:S01]  /*0d40*/  MUFU.RCP R42, R38 ;  /* 0x00000026002a7308 */ /* 0x0003220000001000 */
[----:B------:R-:W-:-:S07]  /*0d50*/  FADD R41, R41, 0.0010000000474974513054 ;  /* 0x3a83126f29297421 */ /* 0x000fce0000000000 */
[----:B------:R-:W5:Y:S01]  /*0d60*/  MUFU.SQRT R44, R41 ;  /* 0x00000029002c7308 */ /* 0x000f620000002000 */
[----:B---3--:R-:W-:Y:S01]  /*0d70*/  FSETP.GT.AND P5, PT, R43, 8.50705917302346158658e+37, PT ;  /* 0x7e8000002b00780b */ /* 0x008fe20003fa4000 */
[----:B------:R-:W-:Y:S01]  /*0d80*/  @P3 FMUL R17, R17, 0.25 ;  /* 0x3e80000011113820 */ /* 0x000fe20000400000 */
[----:B-1----:R-:W-:-:S03]  /*0d90*/  FSEL R38, R16, 1, P3 ;  /* 0x3f80000010267808 */ /* 0x002fc60001800000 */
[----:B------:R-:W-:Y:S02]  /*0da0*/  @!P6 FMUL R17, R17, 16777216 ;  /* 0x4b8000001111e820 */ /* 0x000fe40000400000 */
[----:B------:R-:W-:Y:S01]  /*0db0*/  @!P6 FMUL R38, R38, 16777216 ;  /* 0x4b8000002626e820 */ /* 0x000fe20000400000 */
[----:B0-----:R-:W-:Y:S01]  /*0dc0*/  FSETP.GT.AND P6, PT, R45, 8.50705917302346158658e+37, PT ;  /* 0x7e8000002d00780b */ /* 0x001fe20003fc4000 */
[----:B----4-:R-:W-:Y:S01]  /*0dd0*/  FMUL R42, R42, R39 ;  /* 0x000000272a2a7220 */ /* 0x010fe20000400000 */
[C---:B------:R-:W-:Y:S02]  /*0de0*/  FSETP.GEU.AND P2, PT, R43.reuse, 1.175494350822287508e-38, PT ;  /* 0x008000002b00780b */ /* 0x040fe40003f4e000 */
[----:B-----5:R-:W-:Y:S01]  /*0df0*/  FSETP.GT.AND P4, PT, R44, 8.50705917302346158658e+37, PT ;  /* 0x7e8000002c00780b */ /* 0x020fe20003f84000 */
[----:B------:R-:W-:Y:S01]  /*0e00*/  @P5 FMUL R43, R43, 0.25 ;  /* 0x3e8000002b2b5820 */ /* 0x000fe20000400000 */
[----:B------:R-:W-:Y:S02]  /*0e10*/  FSEL R39, R16, 1, P5 ;  /* 0x3f80000010277808 */ /* 0x000fe40002800000 */
[----:B------:R-:W-:-:S02]  /*0e20*/  FSETP.GEU.AND P3, PT, R44, 1.175494350822287508e-38, PT ;  /* 0x008000002c00780b */ /* 0x000fc40003f6e000 */
[C---:B------:R-:W-:Y:S01]  /*0e30*/  FSETP.GEU.AND P5, PT, R45.reuse, 1.175494350822287508e-38, PT ;  /* 0x008000002d00780b */ /* 0x040fe20003fae000 */
[----:B------:R-:W0:Y:S02]  /*0e40*/  MUFU.RCP R17, R17 ;  /* 0x0000001100117308 */ /* 0x000e240000001000 */
[----:B------:R-:W-:Y:S02]  /*0e50*/  @P6 FMUL R45, R45, 0.25 ;  /* 0x3e8000002d2d6820 */ /* 0x000fe40000400000 */
[----:B------:R-:W-:Y:S02]  /*0e60*/  @!P2 FMUL R43, R43, 16777216 ;  /* 0x4b8000002b2ba820 */ /* 0x000fe40000400000 */
[----:B------:R-:W-:-:S04]  /*0e70*/  @P4 FMUL R44, R44, 0.25 ;  /* 0x3e8000002c2c4820 */ /* 0x000fc80000400000 */
[----:B------:R-:W-:Y:S02]  /*0e80*/  @!P3 FMUL R44, R44, 16777216 ;  /* 0x4b8000002c2cb820 */ /* 0x000fe40000400000 */
[----:B------:R-:W-:Y:S01]  /*0e90*/  @!P5 FMUL R45, R45, 16777216 ;  /* 0x4b8000002d2dd820 */ /* 0x000fe20000400000 */
[----:B------:R-:W1:Y:S01]  /*0ea0*/  MUFU.RCP R18, R43 ;  /* 0x0000002b00127308 */ /* 0x000e620000001000 */
[----:B0-----:R-:W-:Y:S01]  /*0eb0*/  FMUL R38, R17, R38 ;  /* 0x0000002611267220 */ /* 0x001fe20000400000 */
[----:B------:R-:W-:-:S06]  /*0ec0*/  FSEL R17, R16, 1, P4 ;  /* 0x3f80000010117808 */ /* 0x000fcc0002000000 */
[----:B------:R-:W0:Y:S01]  /*0ed0*/  MUFU.RCP R40, R44 ;  /* 0x0000002c00287308 */ /* 0x000e220000001000 */
[----:B------:R-:W-:-:S07]  /*0ee0*/  FSEL R16, R16, 1, P6 ;  /* 0x3f80000010107808 */ /* 0x000fce0003000000 */
[----:B------:R-:W3:Y:S01]  /*0ef0*/  MUFU.RCP R41, R45 ;  /* 0x0000002d00297308 */ /* 0x000ee20000001000 */
[----:B------:R-:W-:Y:S01]  /*0f00*/  @!P2 FMUL R39, R39, 16777216 ;  /* 0x4b8000002727a820 */ /* 0x000fe20000400000 */
[----:B------:R-:W-:Y:S01]  /*0f10*/  @!P3 FMUL R17, R17, 16777216 ;  /* 0x4b8000001111b820 */ /* 0x000fe20000400000 */
[----:B------:R-:W-:Y:S02]  /*0f20*/  @!P5 FMUL R16, R16, 16777216 ;  /* 0x4b8000001010d820 */ /* 0x000fe40000400000 */
[----:B-1----:R-:W-:Y:S01]  /*0f30*/  FMUL R39, R18, R39 ;  /* 0x0000002712277220 */ /* 0x002fe20000400000 */
[----:B0-----:R-:W-:Y:S01]  /*0f40*/  FMUL R40, R40, R17 ;  /* 0x0000001128287220 */ /* 0x001fe20000400000 */
[----:B---3--:R-:W-:Y:S01]  /*0f50*/  FMUL R41, R41, R16 ;  /* 0x0000001029297220 */ /* 0x008fe20000400000 */
[----:B------:R-:W-:Y:S01]  /*0f60*/  CS2R R16, SRZ ;  /* 0x0000000000107805 */ /* 0x000fe2000001ff00 */
[----:B------:R-:W-:Y:S01]  /*0f70*/  FADD R43, -R19, R12 ;  /* 0x0000000c132b7221 */ /* 0x000fe20000000100 */
[----:B------:R-:W-:-:S06]  /*0f80*/  CS2R R18, SRZ ;  /* 0x0000000000127805 */ /* 0x000fcc000001ff00 */
[----:B------:R-:W3:Y:S01]  /*0f90*/  @!P0 LDG.E.128 R16, desc[UR4][R28.64+0x800] ;  /* 0x000800041c108981 */ /* 0x000ee2000c1e1d00 */
[----:B------:R-:W-:Y:S02]  /*0fa0*/  FADD R0, -R0, R13 ;  /* 0x0000000d00007221 */ /* 0x000fe40000000100 */
[----:B------:R-:W0:Y:S01]  /*0fb0*/  LDC.64 R12, c[0x0][0x238] ;  /* 0x00008e00ff0c7b82 */ /* 0x000e220000000a00 */
[----:B------:R-:W-:Y:S01]  /*0fc0*/  FADD R3, -R3, R14 ;  /* 0x0000000e03037221 */ /* 0x000fe20000000100 */
[----:B------:R-:W-:Y:S01]  /*0fd0*/  FADD R15, -R2, R15 ;  /* 0x0000000f020f7221 */ /* 0x000fe20000000100 */
[----:B------:R-:W-:Y:S01]  /*0fe0*/  FMUL R32, R32, R43 ;  /* 0x0000002b20207220 */ /* 0x000fe20000400000 */
[----:B------:R-:W-:Y:S01]  /*0ff0*/  FMUL R37, R37, R0 ;  /* 0x0000000025257220 */ /* 0x000fe20000400000 */
[----:B------:R-:W-:Y:S01]  /*1000*/  FMUL R34, R34, R3 ;  /* 0x0000000322227220 */ /* 0x000fe20000400000 */
[----:B------:R-:W-:Y:S01]  /*1010*/  FMUL R15, R42, R15 ;  /* 0x0000000f2a0f7220 */ /* 0x000fe20000400000 */
[----:B------:R-:W-:Y:S01]  /*1020*/  FFMA R8, R32, R8, R25 ;  /* 0x0000000820087223 */ /* 0x000fe20000000019 */
[----:B------:R-:W-:Y:S01]  /*1030*/  FFMA R9, R37, R9, R24 ;  /* 0x0000000925097223 */ /* 0x000fe20000000018 */
[----:B------:R-:W-:Y:S01]  /*1040*/  FFMA R10, R34, R10, R31 ;  /* 0x0000000a220a7223 */ /* 0x000fe2000000001f */
[----:B------:R-:W-:-:S02]  /*1050*/  FFMA R11, R15, R11, R26 ;  /* 0x0000000b0f0b7223 */ /* 0x000fc4000000001a */
[----:B------:R-:W-:Y:S02]  /*1060*/  FSETP.GEU.AND P5, PT, R8, RZ, PT ;  /* 0x000000ff0800720b */ /* 0x000fe40003fae000 */
[----:B------:R-:W-:Y:S02]  /*1070*/  FSETP.GEU.AND P3, PT, R10, RZ, PT ;  /* 0x000000ff0a00720b */ /* 0x000fe40003f6e000 */
[----:B------:R-:W-:Y:S02]  /*1080*/  FSETP.GEU.AND P2, PT, R11, RZ, PT ;  /* 0x000000ff0b00720b */ /* 0x000fe40003f4e000 */
[----:B------:R-:W-:Y:S01]  /*1090*/  FSETP.GEU.AND P4, PT, R9, RZ, PT ;  /* 0x000000ff0900720b */ /* 0x000fe20003f8e000 */
[----:B0-----:R-:W-:-:S04]  /*10a0*/  IMAD.WIDE R12, R27, 0x4, R12 ;  /* 0x000000041b0c7825 */ /* 0x001fc800078e020c */
[----:B---3--:R-:W-:Y:S01]  /*10b0*/  FADD R6, -R6, R19 ;  /* 0x0000001306067221 */ /* 0x008fe20000000100 */
[----:B------:R-:W-:Y:S01]  /*10c0*/  FADD R7, -R7, R18 ;  /* 0x0000001207077221 */ /* 0x000fe20000000100 */
[----:B------:R-:W-:Y:S01]  /*10d0*/  FADD R4, -R4, R17 ;  /* 0x0000001104047221 */ /* 0x000fe20000000100 */
[----:B------:R-:W-:Y:S01]  /*10e0*/  FADD R5, -R5, R16 ;  /* 0x0000001005057221 */ /* 0x000fe20000000100 */
[----:B------:R-:W-:Y:S01]  /*10f0*/  FMUL R41, R41, R6 ;  /* 0x0000000629297220 */ /* 0x000fe20000400000 */
[----:B------:R-:W-:Y:S01]  /*1100*/  FMUL R40, R40, R7 ;  /* 0x0000000728287220 */ /* 0x000fe20000400000 */
[----:B------:R-:W-:Y:S01]  /*1110*/  FMUL R39, R39, R4 ;  /* 0x0000000427277220 */ /* 0x000fe20000400000 */
[----:B------:R-:W-:Y:S01]  /*1120*/  FMUL R38, R38, R5 ;  /* 0x0000000526267220 */ /* 0x000fe20000400000 */
[----:B------:R-:W-:Y:S01]  /*1130*/  SEL R4, R8, RZ, P5 ;  /* 0x000000ff08047207 */ /* 0x000fe20002800000 */
[----:B--2---:R-:W-:Y:S01]  /*1140*/  FFMA R23, R41, R23, R36 ;  /* 0x0000001729177223 */ /* 0x004fe20000000024 */
[----:B------:R-:W-:Y:S01]  /*1150*/  SEL R7, R11, RZ, P2 ;  /* 0x000000ff0b077207 */ /* 0x000fe20001000000 */
[----:B------:R-:W-:Y:S01]  /*1160*/  FFMA R22, R40, R22, R35 ;  /* 0x0000001628167223 */ /* 0x000fe20000000023 */
[----:B------:R-:W-:Y:S01]  /*1170*/  SEL R6, R10, RZ, P3 ;  /* 0x000000ff0a067207 */ /* 0x000fe20001800000 */
[----:B------:R-:W-:Y:S01]  /*1180*/  FFMA R21, R39, R21, R30 ;  /* 0x0000001527157223 */ /* 0x000fe2000000001e */
[----:B------:R-:W-:Y:S01]  /*1190*/  SEL R5, R9, RZ, P4 ;  /* 0x000000ff09057207 */ /* 0x000fe20002000000 */
[----:B------:R-:W-:Y:S01]  /*11a0*/  FFMA R20, R38, R20, R33 ;  /* 0x0000001426147223 */ /* 0x000fe20000000021 */
[----:B------:R-:W-:-:S02]  /*11b0*/  FSETP.GEU.AND P2, PT, R22, RZ, PT ;  /* 0x000000ff1600720b */ /* 0x000fc40003f4e000 */
[----:B------:R-:W-:Y:S01]  /*11c0*/  FSETP.GEU.AND P3, PT, R21, RZ, PT ;  /* 0x000000ff1500720b */ /* 0x000fe20003f6e000 */
[----:B------:R0:W-:Y:S01]  /*11d0*/  @!P1 STG.E.128 desc[UR4][R12.64], R4 ;  /* 0x000000040c009986 */ /* 0x0001e2000c101d04 */
[C---:B------:R-:W-:Y:S02]  /*11e0*/  FSETP.GEU.AND P1, PT, R23.reuse, RZ, PT ;  /* 0x000000ff1700720b */ /* 0x040fe40003f2e000 */
[----:B------:R-:W-:Y:S02]  /*11f0*/  FSETP.GEU.AND P4, PT, R20, RZ, PT ;  /* 0x000000ff1400720b */ /* 0x000fe40003f8e000 */
[----:B------:R-:W-:Y:S02]  /*1200*/  SEL R23, R23, RZ, P1 ;  /* 0x000000ff17177207 */ /* 0x000fe40000800000 */
[----:B------:R-:W-:Y:S02]  /*1210*/  SEL R22, R22, RZ, P2 ;  /* 0x000000ff16167207 */ /* 0x000fe40001000000 */
[----:B------:R-:W-:-:S02]  /*1220*/  SEL R21, R21, RZ, P3 ;  /* 0x000000ff15157207 */ /* 0x000fc40001800000 */
[----:B------:R-:W-:Y:S01]  /*1230*/  SEL R20, R20, RZ, P4 ;  /* 0x000000ff14147207 */ /* 0x000fe20002000000 */
[----:B0-----:R-:W-:Y:S06]  /*1240*/  @P0 EXIT ;  /* 0x000000000000094d */ /* 0x001fec0003800000 */
[----:B------:R-:W-:Y:S01]  /*1250*/  STG.E.128 desc[UR4][R12.64+0x800], R20 ;  /* 0x000800140c007986 */ /* 0x000fe2000c101d04 */
[----:B------:R-:W-:Y:S05]  /*1260*/  EXIT ;  /* 0x000000000000794d */ /* 0x000fea0003800000 */
.L_x_0:
[----:B------:R-:W-:-:S00]  /*1270*/  BRA `(.L_x_0) ;  /* 0xfffffffc00fc7947 */ /* 0x000fc0000383ffff */
[----:B------:R-:W-:-:S00]  /*1280*/  NOP ;  /* 0x0000000000007918 */ /* 0x000fc00000000000 */
[----:B------:R-:W-:-:S00]  /*1290*/  NOP ;  /* 0x0000000000007918 */ /* 0x000fc00000000000 */
[----:B------:R-:W-:-:S00]  /*12a0*/  NOP ;  /* 0x0000000000007918 */ /* 0x000fc00000000000 */
[----:B------:R-:W-:-:S00]  /*12b0*/  NOP ;  /* 0x0000000000007918 */ /* 0x000fc00000000000 */
[----:B------:R-:W-:-:S00]  /*12c0*/  NOP ;  /* 0x0000000000007918 */ /* 0x000fc00000000000 */
[----:B------:R-:W-:-:S00]  /*12d0*/  NOP ;  /* 0x0000000000007918 */ /* 0x000fc00000000000 */
[----:B------:R-:W-:-:S00]  /*12e0*/  NOP ;  /* 0x0000000000007918 */ /* 0x000fc00000000000 */
[----:B------:R-:W-:-:S00]  /*12f0*/  NOP ;  /* 0x0000000000007918 */ /* 0x000fc00000000000 */
.L_x_1:


//--------------------- .nv.global.init           --------------------------
	.section	.nv.global.init,"aw",@progbits
.nv.global.init:
	.type		_$_str,@object
	.size		_$_str,(_$_str_$_2 - _$_str)
_$_str:
        /*0000*/ 	.byte	0x5f, 0x5f, 0x43, 0x55, 0x44, 0x41, 0x5f, 0x46, 0x54, 0x5a, 0x00
	.type		_$_str_$_2,@object
	.size		_$_str_$_2,(.L_1 - _$_str_$_2)
_$_str_$_2:
        /*000b*/ 	.byte	0x5f, 0x5f, 0x43, 0x55, 0x44, 0x41, 0x5f, 0x50, 0x52, 0x45, 0x43, 0x5f, 0x53, 0x51, 0x52, 0x54
        /*001b*/ 	.byte	0x00
.L_1:


//--------------------- .nv.constant0.triton_poi_fused__native_batch_norm_legit_no_training_relu_0 --------------------------
	.section	.nv.constant0.triton_poi_fused__native_batch_norm_legit_no_training_relu_0,"a",@progbits
	.sectionflags	@""
	.align	4
.nv.constant0.triton_poi_fused__native_batch_norm_legit_no_training_relu_0:
	.zero		580
